//
// Generated by NVIDIA NVVM Compiler
//
// Compiler Build ID: CL-36424714
// Cuda compilation tools, release 13.0, V13.0.88
// Based on NVVM 20.0.0
//

.version 9.0
.target sm_100
.address_size 64


.entry _ZN32_GLOBAL__N__2b65d090_4_k_cu_main10busyKernelEPiii(
	.param .u64 .ptr .align 1 _ZN32_GLOBAL__N__2b65d090_4_k_cu_main10busyKernelEPiii_param_0,
	.param .u32 _ZN32_GLOBAL__N__2b65d090_4_k_cu_main10busyKernelEPiii_param_1,
	.param .u32 _ZN32_GLOBAL__N__2b65d090_4_k_cu_main10busyKernelEPiii_param_2
)
{
	.reg .pred 	%p<7>;
	.reg .b32 	%r<33>;
	.reg .b64 	%rd<5>;

	ld.param.u64 	%rd2, [_ZN32_GLOBAL__N__2b65d090_4_k_cu_main10busyKernelEPiii_param_0];
	ld.param.u32 	%r18, [_ZN32_GLOBAL__N__2b65d090_4_k_cu_main10busyKernelEPiii_param_1];
	ld.param.u32 	%r17, [_ZN32_GLOBAL__N__2b65d090_4_k_cu_main10busyKernelEPiii_param_2];
	mov.u32 	%r19, %ctaid.x;
	mov.u32 	%r20, %ntid.x;
	mov.u32 	%r21, %tid.x;
	mad.lo.s32 	%r1, %r19, %r20, %r21;
	setp.ge.s32 	%p1, %r1, %r18;
	@%p1 bra 	$L__BB0_9;
	cvta.to.global.u64 	%rd3, %rd2;
	mul.wide.s32 	%rd4, %r1, 4;
	add.s64 	%rd1, %rd3, %rd4;
	ld.global.u32 	%r32, [%rd1];
	setp.lt.s32 	%p2, %r17, 1;
	@%p2 bra 	$L__BB0_8;
	and.b32  	%r3, %r17, 3;
	setp.lt.u32 	%p3, %r17, 4;
	@%p3 bra 	$L__BB0_5;
	and.b32  	%r23, %r17, 2147483644;
	neg.s32 	%r26, %r23;
$L__BB0_4:
	shl.b32 	%r24, %r32, 4;
	or.b32  	%r32, %r24, 15;
	add.s32 	%r26, %r26, 4;
	setp.ne.s32 	%p4, %r26, 0;
	@%p4 bra 	$L__BB0_4;
$L__BB0_5:
	setp.eq.s32 	%p5, %r3, 0;
	@%p5 bra 	$L__BB0_8;
	neg.s32 	%r30, %r3;
$L__BB0_7:
	.pragma "nounroll";
	shl.b32 	%r25, %r32, 1;
	or.b32  	%r32, %r25, 1;
	add.s32 	%r30, %r30, 1;
	setp.ne.s32 	%p6, %r30, 0;
	@%p6 bra 	$L__BB0_7;
$L__BB0_8:
	st.global.u32 	[%rd1], %r32;
$L__BB0_9:
	ret;

}


// ===== COMPILED SASS (sm_100) =====

	.target	sm_100

	.elftype	@"ET_EXEC"


//--------------------- .note.nv.tkinfo           --------------------------
	.section	.note.nv.tkinfo,"",@"SHT_NOTE"
	.sectionflags	@"SHF_NOTE_NV_TKINFO"
	.tkinfo
        /*0018*/ 	.word	0x00000002
        /*0030*/ 	.string	""
        /*0030*/ 	.string	"ptxas"
        /*0030*/ 	.string	"Cuda compilation tools, release 13.0, V13.0.88"
        /*0030*/ 	.string	"Build cuda_13.0.r13.0/compiler.36424714_0"
        /*0030*/ 	.string	"-arch sm_100 -m 64 "



//--------------------- .note.nv.cuinfo           --------------------------
	.section	.note.nv.cuinfo,"",@"SHT_NOTE"
	.sectionflags	@"SHF_NOTE_NV_CUINFO"
        /*0018*/ 	.short	0x0002
        /*001a*/ 	.short	0x0064
        /*001c*/ 	.short	0x0082
	.zero		2


//--------------------- .nv.info                  --------------------------
	.section	.nv.info,"",@"SHT_CUDA_INFO"
	.align	4


	//----- nvinfo : EIATTR_REGCOUNT
	.align		4
        /*0000*/ 	.byte	0x04, 0x2f
        /*0002*/ 	.short	(.L_1 - .L_0)
	.align		4
.L_0:
        /*0004*/ 	.word	index@(_ZN32_GLOBAL__N__2b65d090_4_k_cu_main10busyKernelEPiii)
        /*0008*/ 	.word	0x00000008


	//----- nvinfo : EIATTR_FRAME_SIZE
	.align		4
.L_1:
        /*000c*/ 	.byte	0x04, 0x11
        /*000e*/ 	.short	(.L_3 - .L_2)
	.align		4
.L_2:
        /*0010*/ 	.word	index@(_ZN32_GLOBAL__N__2b65d090_4_k_cu_main10busyKernelEPiii)
        /*0014*/ 	.word	0x00000000


	//----- nvinfo : EIATTR_MIN_STACK_SIZE
	.align		4
.L_3:
        /*0018*/ 	.byte	0x04, 0x12
        /*001a*/ 	.short	(.L_5 - .L_4)
	.align		4
.L_4:
        /*001c*/ 	.word	index@(_ZN32_GLOBAL__N__2b65d090_4_k_cu_main10busyKernelEPiii)
        /*0020*/ 	.word	0x00000000
.L_5:


//--------------------- .nv.compat                --------------------------
	.section	.nv.compat,"",@"SHT_CUDA_COMPAT_INFO"
	.align	4
        /*0000*/ 	.byte	0x02, 0x09, 0x00, 0x00, 0x02, 0x02, 0x01, 0x00, 0x02, 0x05, 0x05, 0x00, 0x03, 0x07, 0x01, 0x01
        /*0010*/ 	.byte	0x02, 0x03, 0x00, 0x00, 0x02, 0x06, 0x01, 0x00, 0x04, 0x0b, 0x08, 0x00, 0x09, 0x00, 0x00, 0x00
        /*0020*/ 	.byte	0x00, 0x00, 0x00, 0x00


//--------------------- .nv.info._ZN32_GLOBAL__N__2b65d090_4_k_cu_main10busyKernelEPiii --------------------------
	.section	.nv.info._ZN32_GLOBAL__N__2b65d090_4_k_cu_main10busyKernelEPiii,"",@"SHT_CUDA_INFO"
	.sectionflags	@""
	.align	4


	//----- nvinfo : EIATTR_CUDA_API_VERSION
	.align		4
        /*0000*/ 	.byte	0x04, 0x37
        /*0002*/ 	.short	(.L_7 - .L_6)
.L_6:
        /*0004*/ 	.word	0x00000082


	//----- nvinfo : EIATTR_KPARAM_INFO
	.align		4
.L_7:
        /*0008*/ 	.byte	0x04, 0x17
        /*000a*/ 	.short	(.L_9 - .L_8)
.L_8:
        /*000c*/ 	.word	0x00000000
        /*0010*/ 	.short	0x0002
        /*0012*/ 	.short	0x000c
        /*0014*/ 	.byte	0x00, 0xf0, 0x11, 0x00


	//----- nvinfo : EIATTR_KPARAM_INFO
	.align		4
.L_9:
        /*0018*/ 	.byte	0x04, 0x17
        /*001a*/ 	.short	(.L_11 - .L_10)
.L_10:
        /*001c*/ 	.word	0x00000000
        /*0020*/ 	.short	0x0001
        /*0022*/ 	.short	0x0008
        /*0024*/ 	.byte	0x00, 0xf0, 0x11, 0x00


	//----- nvinfo : EIATTR_KPARAM_INFO
	.align		4
.L_11:
        /*0028*/ 	.byte	0x04, 0x17
        /*002a*/ 	.short	(.L_13 - .L_12)
.L_12:
        /*002c*/ 	.word	0x00000000
        /*0030*/ 	.short	0x0000
        /*0032*/ 	.short	0x0000
        /*0034*/ 	.byte	0x00, 0xf5, 0x21, 0x00


	//----- nvinfo : EIATTR_SPARSE_MMA_MASK
	.align		4
.L_13:
        /*0038*/ 	.byte	0x03, 0x50
        /*003a*/ 	.short	0x0000


	//----- nvinfo : EIATTR_MAXREG_COUNT
	.align		4
        /*003c*/ 	.byte	0x03, 0x1b
        /*003e*/ 	.short	0x00ff


	//----- nvinfo : EIATTR_MERCURY_ISA_VERSION
	.align		4
        /*0040*/ 	.byte	0x03, 0x5f
        /*0042*/ 	.short	0x0101


	//----- nvinfo : EIATTR_VRC_CTA_INIT_COUNT
	.align		4
        /*0044*/ 	.byte	0x02, 0x4a
	.zero		1
	.zero		1


	//----- nvinfo : EIATTR_EXIT_INSTR_OFFSETS
	.align		4
        /*0048*/ 	.byte	0x04, 0x1c
        /*004a*/ 	.short	(.L_15 - .L_14)


	//   ....[0]....
.L_14:
        /*004c*/ 	.word	0x00000070


	//   ....[1]....
        /*0050*/ 	.word	0x00000370


	//----- nvinfo : EIATTR_CBANK_PARAM_SIZE
	.align		4
.L_15:
        /*0054*/ 	.byte	0x03, 0x19
        /*0056*/ 	.short	0x0010


	//----- nvinfo : EIATTR_PARAM_CBANK
	.align		4
        /*0058*/ 	.byte	0x04, 0x0a
        /*005a*/ 	.short	(.L_17 - .L_16)
	.align		4
.L_16:
        /*005c*/ 	.word	index@(.nv.constant0._ZN32_GLOBAL__N__2b65d090_4_k_cu_main10busyKernelEPiii)
        /*0060*/ 	.short	0x0380
        /*0062*/ 	.short	0x0010


	//----- nvinfo : EIATTR_SW_WAR
	.align		4
.L_17:
        /*0064*/ 	.byte	0x04, 0x36
        /*0066*/ 	.short	(.L_19 - .L_18)
.L_18:
        /*0068*/ 	.word	0x00000008
.L_19:


//--------------------- .nv.callgraph             --------------------------
	.section	.nv.callgraph,"",@"SHT_CUDA_CALLGRAPH"
	.align	4
	.sectionentsize	8
	.align		4
        /*0000*/ 	.word	0x00000000
	.align		4
        /*0004*/ 	.word	0xffffffff
	.align		4
        /*0008*/ 	.word	0x00000000
	.align		4
        /*000c*/ 	.word	0xfffffffe
	.align		4
        /*0010*/ 	.word	0x00000000
	.align		4
        /*0014*/ 	.word	0xfffffffd
	.align		4
        /*0018*/ 	.word	0x00000000
	.align		4
        /*001c*/ 	.word	0xfffffffc


//--------------------- .text._ZN32_GLOBAL__N__2b65d090_4_k_cu_main10busyKernelEPiii --------------------------
	.section	.text._ZN32_GLOBAL__N__2b65d090_4_k_cu_main10busyKernelEPiii,"ax",@progbits
	.align	128
.text._ZN32_GLOBAL__N__2b65d090_4_k_cu_main10busyKernelEPiii:
        .type           _ZN32_GLOBAL__N__2b65d090_4_k_cu_main10busyKernelEPiii,@function
        .size           _ZN32_GLOBAL__N__2b65d090_4_k_cu_main10busyKernelEPiii,(.L_x_7 - _ZN32_GLOBAL__N__2b65d090_4_k_cu_main10busyKernelEPiii)
        .other          _ZN32_GLOBAL__N__2b65d090_4_k_cu_main10busyKernelEPiii,@"STO_CUDA_ENTRY STV_DEFAULT"
_ZN32_GLOBAL__N__2b65d090_4_k_cu_main10busyKernelEPiii:
[----:B------:R-:W-:Y:S01]  /*0000*/  LDC R1, c[0x0][0x37c] ;  /* 0x0000df00ff017b82 */ /* 0x000fe20000000800 */
[----:B------:R-:W0:Y:S07]  /*0010*/  S2R R0, SR_TID.X ;  /* 0x0000000000007919 */ /* 0x000e2e0000002100 */
[----:B------:R-:W0:Y:S01]  /*0020*/  S2UR UR4, SR_CTAID.X ;  /* 0x00000000000479c3 */ /* 0x000e220000002500 */
[----:B------:R-:W1:Y:S07]  /*0030*/  LDCU UR5, c[0x0][0x388] ;  /* 0x00007100ff0577ac */ /* 0x000e6e0008000800 */
[----:B------:R-:W0:Y:S02]  /*0040*/  LDC R5, c[0x0][0x360] ;  /* 0x0000d800ff057b82 */ /* 0x000e240000000800 */
[----:B0-----:R-:W-:-:S05]  /*0050*/  IMAD R5, R5, UR4, R0 ;  /* 0x0000000405057c24 */ /* 0x001fca000f8e0200 */
[----:B-1----:R-:W-:-:S13]  /*0060*/  ISETP.GE.AND P0, PT, R5, UR5, PT ;  /* 0x0000000505007c0c */ /* 0x002fda000bf06270 */
[----:B------:R-:W-:Y:S05]  /*0070*/  @P0 EXIT ;  /* 0x000000000000094d */ /* 0x000fea0003800000 */
[----:B------:R-:W0:Y:S01]  /*0080*/  LDC.64 R2, c[0x0][0x380] ;  /* 0x0000e000ff027b82 */ /* 0x000e220000000a00 */
[----:B------:R-:W1:Y:S01]  /*0090*/  LDCU.64 UR6, c[0x0][0x358] ;  /* 0x00006b00ff0677ac */ /* 0x000e620008000a00 */
[----:B------:R-:W2:Y:S01]  /*00a0*/  LDCU UR5, c[0x0][0x38c] ;  /* 0x00007180ff0577ac */ /* 0x000ea20008000800 */
[----:B0-----:R-:W-:-:S05]  /*00b0*/  IMAD.WIDE R2, R5, 0x4, R2 ;  /* 0x0000000405027825 */ /* 0x001fca00078e0202 */
[----:B-1----:R0:W5:Y:S01]  /*00c0*/  LDG.E R5, desc[UR6][R2.64] ;  /* 0x0000000602057981 */ /* 0x002162000c1e1900 */
[----:B--2---:R-:W-:-:S09]  /*00d0*/  UISETP.GE.AND UP0, UPT, UR5, 0x1, UPT ;  /* 0x000000010500788c */ /* 0x004fd2000bf06270 */
[----:B0-----:R-:W-:Y:S05]  /*00e0*/  BRA.U !UP0, `(.L_x_0) ;  /* 0x00000001089c7547 */ /* 0x001fea000b800000 */
[----:B------:R-:W-:Y:S02]  /*00f0*/  UISETP.GE.U32.AND UP0, UPT, UR5, 0x4, UPT ;  /* 0x000000040500788c */ /* 0x000fe4000bf06070 */
[----:B------:R-:W-:-:S07]  /*0100*/  ULOP3.LUT UR4, UR5, 0x3, URZ, 0xc0, !UPT ;  /* 0x0000000305047892 */ /* 0x000fce000f8ec0ff */
[----:B------:R-:W-:Y:S05]  /*0110*/  BRA.U !UP0, `(.L_x_1) ;  /* 0x0000000108747547 */ /* 0x000fea000b800000 */
[----:B------:R-:W-:-:S04]  /*0120*/  ULOP3.LUT UR5, UR5, 0x7ffffffc, URZ, 0xc0, !UPT ;  /* 0x7ffffffc05057892 */ /* 0x000fc8000f8ec0ff */
[----:B------:R-:W-:-:S04]  /*0130*/  UIADD3 UR5, UPT, UPT, -UR5, URZ, URZ ;  /* 0x000000ff05057290 */ /* 0x000fc8000fffe1ff */
[----:B------:R-:W-:Y:S02]  /*0140*/  UISETP.GE.AND UP0, UPT, UR5, URZ, UPT ;  /* 0x000000ff0500728c */ /* 0x000fe4000bf06270 */
[----:B------:R-:W-:-:S07]  /*0150*/  IMAD.U32 R0, RZ, RZ, UR5 ;  /* 0x00000005ff007e24 */ /* 0x000fce000f8e00ff */
[----:B------:R-:W-:Y:S05]  /*0160*/  BRA.U UP0, `(.L_x_2) ;  /* 0x0000000100507547 */ /* 0x000fea000b800000 */
[----:B------:R-:W-:Y:S01]  /*0170*/  IMAD.MOV R4, RZ, RZ, -R0 ;  /* 0x000000ffff047224 */ /* 0x000fe200078e0a00 */
[----:B------:R-:W-:-:S04]  /*0180*/  PLOP3.LUT P0, PT, PT, PT, PT, 0x80, 0x8 ;  /* 0x000000000008781c */ /* 0x000fc80003f0f070 */
[----:B------:R-:W-:-:S13]  /*0190*/  ISETP.GT.AND P1, PT, R4, 0xc, PT ;  /* 0x0000000c0400780c */ /* 0x000fda0003f24270 */
[----:B------:R-:W-:Y:S05]  /*01a0*/  @!P1 BRA `(.L_x_3) ;  /* 0x0000000000209947 */ /* 0x000fea0003800000 */
[----:B------:R-:W-:-:S13]  /*01b0*/  PLOP3.LUT P0, PT, PT, PT, PT, 0x8, 0x80 ;  /* 0x000000000080781c */ /* 0x000fda0003f0e170 */
.L_x_4:
[----:B------:R-:W-:Y:S01]  /*01c0*/  VIADD R0, R0, 0x10 ;  /* 0x0000001000007836 */ /* 0x000fe20000000000 */
[----:B-----5:R-:W-:-:S04]  /*01d0*/  LEA R5, R5, 0xf, 0x4 ;  /* 0x0000000f05057811 */ /* 0x020fc800078e20ff */
[----:B------:R-:W-:Y:S02]  /*01e0*/  ISETP.GE.AND P1, PT, R0, -0xc, PT ;  /* 0xfffffff40000780c */ /* 0x000fe40003f26270 */
[----:B------:R-:W-:-:S04]  /*01f0*/  LEA R5, R5, 0xf, 0x4 ;  /* 0x0000000f05057811 */ /* 0x000fc800078e20ff */
[----:B------:R-:W-:-:S04]  /*0200*/  LEA R5, R5, 0xf, 0x4 ;  /* 0x0000000f05057811 */ /* 0x000fc800078e20ff */
[----:B------:R-:W-:-:S03]  /*0210*/  LEA R5, R5, 0xf, 0x4 ;  /* 0x0000000f05057811 */ /* 0x000fc600078e20ff */
[----:B------:R-:W-:Y:S05]  /*0220*/  @!P1 BRA `(.L_x_4) ;  /* 0xfffffffc00e49947 */ /* 0x000fea000383ffff */
.L_x_3:
[----:B------:R-:W-:-:S05]  /*0230*/  IMAD.MOV R4, RZ, RZ, -R0 ;  /* 0x000000ffff047224 */ /* 0x000fca00078e0a00 */
[----:B------:R-:W-:-:S13]  /*0240*/  ISETP.GT.AND P1, PT, R4, 0x4, PT ;  /* 0x000000040400780c */ /* 0x000fda0003f24270 */
[----:B------:R-:W-:Y:S01]  /*0250*/  @P1 VIADD R0, R0, 0x8 ;  /* 0x0000000800001836 */ /* 0x000fe20000000000 */
[----:B------:R-:W-:Y:S02]  /*0260*/  @P1 PLOP3.LUT P0, PT, PT, PT, PT, 0x8, 0x80 ;  /* 0x000000000080181c */ /* 0x000fe40003f0e170 */
[----:B-----5:R-:W-:Y:S02]  /*0270*/  @P1 LEA R4, R5, 0xf, 0x4 ;  /* 0x0000000f05041811 */ /* 0x020fe400078e20ff */
[----:B------:R-:W-:Y:S02]  /*0280*/  ISETP.NE.OR P0, PT, R0, RZ, P0 ;  /* 0x000000ff0000720c */ /* 0x000fe40000705670 */
[----:B------:R-:W-:-:S11]  /*0290*/  @P1 LEA R5, R4, 0xf, 0x4 ;  /* 0x0000000f04051811 */ /* 0x000fd600078e20ff */
[----:B------:R-:W-:Y:S05]  /*02a0*/  @!P0 BRA `(.L_x_1) ;  /* 0x0000000000108947 */ /* 0x000fea0003800000 */
.L_x_2:
[----:B------:R-:W-:Y:S01]  /*02b0*/  VIADD R0, R0, 0x4 ;  /* 0x0000000400007836 */ /* 0x000fe20000000000 */
[----:B-----5:R-:W-:-:S04]  /*02c0*/  LEA R5, R5, 0xf, 0x4 ;  /* 0x0000000f05057811 */ /* 0x020fc800078e20ff */
[----:B------:R-:W-:-:S13]  /*02d0*/  ISETP.NE.AND P0, PT, R0, RZ, PT ;  /* 0x000000ff0000720c */ /* 0x000fda0003f05270 */
[----:B------:R-:W-:Y:S05]  /*02e0*/  @P0 BRA `(.L_x_2) ;  /* 0xfffffffc00f00947 */ /* 0x000fea000383ffff */
.L_x_1:
[----:B------:R-:W-:-:S09]  /*02f0*/  UISETP.NE.AND UP0, UPT, UR4, URZ, UPT ;  /* 0x000000ff0400728c */ /* 0x000fd2000bf05270 */
[----:B------:R-:W-:Y:S05]  /*0300*/  BRA.U !UP0, `(.L_x_0) ;  /* 0x0000000108147547 */ /* 0x000fea000b800000 */
[----:B------:R-:W-:-:S12]  /*0310*/  UIADD3 UR4, UPT, UPT, -UR4, URZ, URZ ;  /* 0x000000ff04047290 */ /* 0x000fd8000fffe1ff */
.L_x_5:
[----:B------:R-:W-:Y:S01]  /*0320*/  UIADD3 UR4, UPT, UPT, UR4, 0x1, URZ ;  /* 0x0000000104047890 */ /* 0x000fe2000fffe0ff */
[----:B-----5:R-:W-:-:S03]  /*0330*/  LEA R5, R5, 0x1, 0x1 ;  /* 0x0000000105057811 */ /* 0x020fc600078e08ff */
[----:B------:R-:W-:-:S09]  /*0340*/  UISETP.NE.AND UP0, UPT, UR4, URZ, UPT ;  /* 0x000000ff0400728c */ /* 0x000fd2000bf05270 */
[----:B------:R-:W-:Y:S05]  /*0350*/  BRA.U UP0, `(.L_x_5) ;  /* 0xfffffffd00f07547 */ /* 0x000fea000b83ffff */
.L_x_0:
[----:B-----5:R-:W-:Y:S01]  /*0360*/  STG.E desc[UR6][R2.64], R5 ;  /* 0x0000000502007986 */ /* 0x020fe2000c101906 */
[----:B------:R-:W-:Y:S05]  /*0370*/  EXIT ;  /* 0x000000000000794d */ /* 0x000fea0003800000 */
.L_x_6:
[----:B------:R-:W-:-:S00]  /*0380*/  BRA `(.L_x_6) ;  /* 0xfffffffc00fc7947 */ /* 0x000fc0000383ffff */
[----:B------:R-:W-:-:S00]  /*0390*/  NOP ;  /* 0x0000000000007918 */ /* 0x000fc00000000000 */
        /* <DEDUP_REMOVED lines=14> */
.L_x_7:


//--------------------- .nv.shared.reserved.0     --------------------------
	.section	.nv.shared.reserved.0,"aw",@nobits
	.weak		__nv_reservedSMEM_offset_0_alias
	.size		__nv_reservedSMEM_offset_0_alias, 0, 64
	.other		__nv_reservedSMEM_offset_0_alias,@"STO_CUDA_RESERVED_SHARED STV_DEFAULT"
__nv_reservedSMEM_offset_0_alias:
	.zero		0
	.zero		64


//--------------------- .nv.constant0._ZN32_GLOBAL__N__2b65d090_4_k_cu_main10busyKernelEPiii --------------------------
	.section	.nv.constant0._ZN32_GLOBAL__N__2b65d090_4_k_cu_main10busyKernelEPiii,"a",@progbits
	.sectionflags	@""
	.align	4
.nv.constant0._ZN32_GLOBAL__N__2b65d090_4_k_cu_main10busyKernelEPiii:
	.zero		912


//--------------------- SYMBOLS --------------------------

	.type		.nv.reservedSmem.offset0,@object
	.size		.nv.reservedSmem.offset0,0x4
